	.headerflags	@"EF_CUDA_TEXMODE_UNIFIED EF_CUDA_64BIT_ADDRESS EF_CUDA_ACCELERATORS EF_CUDA_SM90 EF_CUDA_VIRTUAL_SM(EF_CUDA_SM90)"
	.elftype	@"ET_EXEC"


//--------------------- .nv.info                  --------------------------
	.section	.nv.info,"",@"SHT_CUDA_INFO"
	.align	4


	//----- nvinfo : EIATTR_REGCOUNT
	.align		4
        /*0000*/ 	.byte	0x04, 0x2f
        /*0002*/ 	.short	(.L_3 - .L_2)
	.align		4
.L_2:
        /*0004*/ 	.word	index@(triton_poi_fused__native_batch_norm_legit_no_training_13)
        /*0008*/ 	.word	0x00000016


	//----- nvinfo : EIATTR_MIN_STACK_SIZE
	.align		4
.L_3:
        /*000c*/ 	.byte	0x04, 0x12
        /*000e*/ 	.short	(.L_5 - .L_4)
	.align		4
.L_4:
        /*0010*/ 	.word	index@(triton_poi_fused__native_batch_norm_legit_no_training_13)
        /*0014*/ 	.word	0x00000000


	//----- nvinfo : EIATTR_FRAME_SIZE
	.align		4
.L_5:
        /*0018*/ 	.byte	0x04, 0x11
        /*001a*/ 	.short	(.L_7 - .L_6)
	.align		4
.L_6:
        /*001c*/ 	.word	index@(triton_poi_fused__native_batch_norm_legit_no_training_13)
        /*0020*/ 	.word	0x00000000


	//----- nvinfo : EIATTR_MIN_STACK_SIZE
	.align		4
.L_7:
        /*0024*/ 	.byte	0x04, 0x12
        /*0026*/ 	.short	(.L_9 - .L_8)
	.align		4
.L_8:
        /*0028*/ 	.word	index@(triton_poi_fused__native_batch_norm_legit_no_training_13)
        /*002c*/ 	.word	0x00000000
.L_9:


//--------------------- .nv.info.triton_poi_fused__native_batch_norm_legit_no_training_13 --------------------------
	.section	.nv.info.triton_poi_fused__native_batch_norm_legit_no_training_13,"",@"SHT_CUDA_INFO"
	.sectionflags	@""
	.align	4


	//----- nvinfo : EIATTR_CUDA_API_VERSION
	.align		4
        /*0000*/ 	.byte	0x04, 0x37
        /*0002*/ 	.short	(.L_11 - .L_10)
.L_10:
        /*0004*/ 	.word	0x0000007c


	//----- nvinfo : EIATTR_KPARAM_INFO
	.align		4
.L_11:
        /*0008*/ 	.byte	0x04, 0x17
        /*000a*/ 	.short	(.L_13 - .L_12)
.L_12:
        /*000c*/ 	.word	0x00000000
        /*0010*/ 	.short	0x0006
        /*0012*/ 	.short	0x0030
        /*0014*/ 	.byte	0x00, 0xf0, 0x11, 0x00


	//----- nvinfo : EIATTR_KPARAM_INFO
	.align		4
.L_13:
        /*0018*/ 	.byte	0x04, 0x17
        /*001a*/ 	.short	(.L_15 - .L_14)
.L_14:
        /*001c*/ 	.word	0x00000000
        /*0020*/ 	.short	0x0005
        /*0022*/ 	.short	0x0028
        /*0024*/ 	.byte	0x00, 0xf4, 0x21, 0x00


	//----- nvinfo : EIATTR_KPARAM_INFO
	.align		4
.L_15:
        /*0028*/ 	.byte	0x04, 0x17
        /*002a*/ 	.short	(.L_17 - .L_16)
.L_16:
        /*002c*/ 	.word	0x00000000
        /*0030*/ 	.short	0x0004
        /*0032*/ 	.short	0x0020
        /*0034*/ 	.byte	0x00, 0xf4, 0x21, 0x00


	//----- nvinfo : EIATTR_KPARAM_INFO
	.align		4
.L_17:
        /*0038*/ 	.byte	0x04, 0x17
        /*003a*/ 	.short	(.L_19 - .L_18)
.L_18:
        /*003c*/ 	.word	0x00000000
        /*0040*/ 	.short	0x0003
        /*0042*/ 	.short	0x0018
        /*0044*/ 	.byte	0x00, 0xf4, 0x21, 0x00


	//----- nvinfo : EIATTR_KPARAM_INFO
	.align		4
.L_19:
        /*0048*/ 	.byte	0x04, 0x17
        /*004a*/ 	.short	(.L_21 - .L_20)
.L_20:
        /*004c*/ 	.word	0x00000000
        /*0050*/ 	.short	0x0002
        /*0052*/ 	.short	0x0010
        /*0054*/ 	.byte	0x00, 0xf4, 0x21, 0x00


	//----- nvinfo : EIATTR_KPARAM_INFO
	.align		4
.L_21:
        /*0058*/ 	.byte	0x04, 0x17
        /*005a*/ 	.short	(.L_23 - .L_22)
.L_22:
        /*005c*/ 	.word	0x00000000
        /*0060*/ 	.short	0x0001
        /*0062*/ 	.short	0x0008
        /*0064*/ 	.byte	0x00, 0xf4, 0x21, 0x00


	//----- nvinfo : EIATTR_KPARAM_INFO
	.align		4
.L_23:
        /*0068*/ 	.byte	0x04, 0x17
        /*006a*/ 	.short	(.L_25 - .L_24)
.L_24:
        /*006c*/ 	.word	0x00000000
        /*0070*/ 	.short	0x0000
        /*0072*/ 	.short	0x0000
        /*0074*/ 	.byte	0x00, 0xf4, 0x21, 0x00


	//----- nvinfo : EIATTR_SPARSE_MMA_MASK
	.align		4
.L_25:
        /*0078*/ 	.byte	0x03, 0x50
        /*007a*/ 	.short	0x0000


	//----- nvinfo : EIATTR_MAXREG_COUNT
	.align		4
        /*007c*/ 	.byte	0x03, 0x1b
        /*007e*/ 	.short	0x00ff


	//----- nvinfo : EIATTR_EXIT_INSTR_OFFSETS
	.align		4
        /*0080*/ 	.byte	0x04, 0x1c
        /*0082*/ 	.short	(.L_27 - .L_26)


	//   ....[0]....
.L_26:
        /*0084*/ 	.word	0x000003d0


	//   ....[1]....
        /*0088*/ 	.word	0x000003f0


	//----- nvinfo : EIATTR_REQNTID
	.align		4
.L_27:
        /*008c*/ 	.byte	0x04, 0x10
        /*008e*/ 	.short	(.L_29 - .L_28)
.L_28:
        /*0090*/ 	.word	0x00000080
        /*0094*/ 	.word	0x00000001
        /*0098*/ 	.word	0x00000001


	//----- nvinfo : EIATTR_CBANK_PARAM_SIZE
	.align		4
.L_29:
        /*009c*/ 	.byte	0x03, 0x19
        /*009e*/ 	.short	0x0034


	//----- nvinfo : EIATTR_PARAM_CBANK
	.align		4
        /*00a0*/ 	.byte	0x04, 0x0a
        /*00a2*/ 	.short	(.L_31 - .L_30)
	.align		4
.L_30:
        /*00a4*/ 	.word	index@(.nv.constant0.triton_poi_fused__native_batch_norm_legit_no_training_13)
        /*00a8*/ 	.short	0x0210
        /*00aa*/ 	.short	0x0034


	//----- nvinfo : EIATTR_SW_WAR
	.align		4
.L_31:
        /*00ac*/ 	.byte	0x04, 0x36
        /*00ae*/ 	.short	(.L_33 - .L_32)
.L_32:
        /*00b0*/ 	.word	0x00000008
.L_33:


//--------------------- .nv.callgraph             --------------------------
	.section	.nv.callgraph,"",@"SHT_CUDA_CALLGRAPH"
	.align	4
	.sectionentsize	8
	.align		4
        /*0000*/ 	.word	0x00000000
	.align		4
        /*0004*/ 	.word	0xffffffff
	.align		4
        /*0008*/ 	.word	0x00000000
	.align		4
        /*000c*/ 	.word	0xfffffffe
	.align		4
        /*0010*/ 	.word	0x00000000
	.align		4
        /*0014*/ 	.word	0xfffffffd
	.align		4
        /*0018*/ 	.word	0x00000000
	.align		4
        /*001c*/ 	.word	0xfffffffc


//--------------------- .nv.constant4             --------------------------
	.section	.nv.constant4,"a",@progbits
	.align	8
	.align		8
.nv.constant4:
        /*0000*/ 	.dword	_$_str
	.align		8
        /*0008*/ 	.dword	_$_str_$_2


//--------------------- .text.triton_poi_fused__native_batch_norm_legit_no_training_13 --------------------------
	.section	.text.triton_poi_fused__native_batch_norm_legit_no_training_13,"ax",@progbits
	.align	128
        .global         triton_poi_fused__native_batch_norm_legit_no_training_13
        .type           triton_poi_fused__native_batch_norm_legit_no_training_13,@function
        .size           triton_poi_fused__native_batch_norm_legit_no_training_13,(.L_x_1 - triton_poi_fused__native_batch_norm_legit_no_training_13)
        .other          triton_poi_fused__native_batch_norm_legit_no_training_13,@"STO_CUDA_ENTRY STV_DEFAULT"
triton_poi_fused__native_batch_norm_legit_no_training_13:
.text.triton_poi_fused__native_batch_norm_legit_no_training_13:
[----:B------:R-:W0:Y:S01]  /*0000*/  LDC R1, c[0x0][0x28] ;  /* 0x00000a00ff017b82 */ /* 0x000e220000000800 */
[----:B------:R-:W1:Y:S07]  /*0010*/  S2R R0, SR_TID.X ;  /* 0x0000000000007919 */ /* 0x000e6e0000002100 */
[----:B------:R-:W2:Y:S01]  /*0020*/  LDC.64 R8, c[0x0][0x220] ;  /* 0x00008800ff087b82 */ /* 0x000ea20000000a00 */
[----:B------:R-:W-:Y:S01]  /*0030*/  ULDC.64 UR4, c[0x0][0x208] ;  /* 0x0000820000047ab9 */ /* 0x000fe20000000a00 */
[----:B------:R-:W3:Y:S06]  /*0040*/  S2R R3, SR_CTAID.X ;  /* 0x0000000000037919 */ /* 0x000eec0000002500 */
[----:B------:R-:W4:Y:S08]  /*0050*/  LDC.64 R12, c[0x0][0x210] ;  /* 0x00008400ff0c7b82 */ /* 0x000f300000000a00 */
[----:B------:R-:W5:Y:S08]  /*0060*/  LDC.64 R14, c[0x0][0x218] ;  /* 0x00008600ff0e7b82 */ /* 0x000f700000000a00 */
[----:B------:R-:W5:Y:S01]  /*0070*/  LDC.64 R16, c[0x0][0x228] ;  /* 0x00008a00ff107b82 */ /* 0x000f620000000a00 */
[----:B-1----:R-:W-:-:S07]  /*0080*/  SHF.L.U32 R0, R0, 0x1, RZ ;  /* 0x0000000100007819 */ /* 0x002fce00000006ff */
[----:B------:R-:W1:Y:S01]  /*0090*/  LDC.64 R18, c[0x0][0x230] ;  /* 0x00008c00ff127b82 */ /* 0x000e620000000a00 */
[----:B------:R-:W-:-:S04]  /*00a0*/  LOP3.LUT R0, R0, 0xfe, RZ, 0xc0, !PT ;  /* 0x000000fe00007812 */ /* 0x000fc800078ec0ff */
[----:B---3--:R-:W-:-:S04]  /*00b0*/  LEA R0, R3, R0, 0x8 ;  /* 0x0000000003007211 */ /* 0x008fc800078e40ff */
[C---:B------:R-:W-:Y:S01]  /*00c0*/  ISETP.GE.AND P4, PT, R0.reuse, 0xa00, PT ;  /* 0x00000a000000780c */ /* 0x040fe20003f86270 */
[----:B------:R-:W-:-:S05]  /*00d0*/  IMAD.HI R2, R0, 0x66666667, RZ ;  /* 0x6666666700027827 */ /* 0x000fca00078e02ff */
[----:B------:R-:W-:-:S04]  /*00e0*/  SHF.R.U32.HI R3, RZ, 0x1f, R2 ;  /* 0x0000001fff037819 */ /* 0x000fc80000011602 */
[----:B------:R-:W-:-:S05]  /*00f0*/  LEA.HI.SX32 R3, R2, R3, 0x1c ;  /* 0x0000000302037211 */ /* 0x000fca00078fe2ff */
[----:B------:R-:W-:Y:S01]  /*0100*/  IMAD R11, R3, -0x28, R0 ;  /* 0xffffffd8030b7824 */ /* 0x000fe200078e0200 */
[----:B------:R-:W-:-:S03]  /*0110*/  CS2R R2, SRZ ;  /* 0x0000000000027805 */ /* 0x000fc6000001ff00 */
[----:B--2---:R-:W-:-:S05]  /*0120*/  IMAD.WIDE R8, R11, 0x4, R8 ;  /* 0x000000040b087825 */ /* 0x004fca00078e0208 */
[----:B------:R2:W3:Y:S01]  /*0130*/  @!P4 LDG.E.EL.64 R2, desc[UR4][R8.64] ;  /* 0x000000040802c981 */ /* 0x0004e2000c2e1b00 */
[----:B------:R-:W-:Y:S02]  /*0140*/  CS2R R4, SRZ ;  /* 0x0000000000047805 */ /* 0x000fe4000001ff00 */
[----:B------:R-:W-:Y:S01]  /*0150*/  CS2R R6, SRZ ;  /* 0x0000000000067805 */ /* 0x000fe2000001ff00 */
[----:B----4-:R-:W-:-:S04]  /*0160*/  IMAD.WIDE R12, R0, 0x4, R12 ;  /* 0x00000004000c7825 */ /* 0x010fc800078e020c */
[C---:B-----5:R-:W-:Y:S01]  /*0170*/  IMAD.WIDE R14, R11.reuse, 0x4, R14 ;  /* 0x000000040b0e7825 */ /* 0x060fe200078e020e */
[----:B------:R-:W4:Y:S04]  /*0180*/  @!P4 LDG.E.64 R4, desc[UR4][R12.64] ;  /* 0x000000040c04c981 */ /* 0x000f28000c1e1b00 */
[----:B------:R5:W4:Y:S01]  /*0190*/  @!P4 LDG.E.EL.64 R6, desc[UR4][R14.64] ;  /* 0x000000040e06c981 */ /* 0x000b22000c2e1b00 */
[----:B0-----:R-:W-:Y:S01]  /*01a0*/  IMAD.WIDE R16, R11, 0x4, R16 ;  /* 0x000000040b107825 */ /* 0x001fe200078e0210 */
[----:B--2---:R-:W-:-:S03]  /*01b0*/  CS2R R8, SRZ ;  /* 0x0000000000087805 */ /* 0x004fc6000001ff00 */
[----:B-1----:R-:W-:Y:S01]  /*01c0*/  IMAD.WIDE R18, R11, 0x4, R18 ;  /* 0x000000040b127825 */ /* 0x002fe200078e0212 */
[----:B------:R-:W-:-:S04]  /*01d0*/  CS2R R10, SRZ ;  /* 0x00000000000a7805 */ /* 0x000fc8000001ff00 */
[----:B------:R-:W2:Y:S04]  /*01e0*/  @!P4 LDG.E.EL.64 R8, desc[UR4][R18.64] ;  /* 0x000000041208c981 */ /* 0x000ea8000c2e1b00 */
[----:B------:R-:W2:Y:S01]  /*01f0*/  @!P4 LDG.E.EL.64 R10, desc[UR4][R16.64] ;  /* 0x00000004100ac981 */ /* 0x000ea2000c2e1b00 */
[----:B-----5:R-:W-:Y:S01]  /*0200*/  HFMA2.MMA R15, -RZ, RZ, 1.625, 0 ;  /* 0x3e800000ff0f7435 */ /* 0x020fe200000001ff */
[----:B---3--:R-:W-:Y:S01]  /*0210*/  FADD R2, R2, 9.9999997473787516356e-06 ;  /* 0x3727c5ac02027421 */ /* 0x008fe20000000000 */
[----:B------:R-:W-:-:S03]  /*0220*/  FADD R12, R3, 9.9999997473787516356e-06 ;  /* 0x3727c5ac030c7421 */ /* 0x000fc60000000000 */
[----:B------:R0:W1:Y:S08]  /*0230*/  MUFU.SQRT R13, R2 ;  /* 0x00000002000d7308 */ /* 0x0000700000002000 */
[----:B------:R-:W3:Y:S01]  /*0240*/  MUFU.SQRT R14, R12 ;  /* 0x0000000c000e7308 */ /* 0x000ee20000002000 */
[----:B0-----:R-:W0:Y:S01]  /*0250*/  LDC.64 R2, c[0x0][0x238] ;  /* 0x00008e00ff027b82 */ /* 0x001e220000000a00 */
[----:B-1----:R-:W-:-:S02]  /*0260*/  FSETP.GT.AND P0, PT, R13, 8.50705917302346158658e+37, PT ;  /* 0x7e8000000d00780b */ /* 0x002fc40003f04000 */
[----:B------:R-:W-:Y:S02]  /*0270*/  FSETP.GEU.AND P2, PT, R13, 1.175494350822287508e-38, PT ;  /* 0x008000000d00780b */ /* 0x000fe40003f4e000 */
[C---:B---3--:R-:W-:Y:S02]  /*0280*/  FSETP.GT.AND P1, PT, R14.reuse, 8.50705917302346158658e+37, PT ;  /* 0x7e8000000e00780b */ /* 0x048fe40003f24000 */
[----:B------:R-:W-:-:S07]  /*0290*/  FSETP.GEU.AND P3, PT, R14, 1.175494350822287508e-38, PT ;  /* 0x008000000e00780b */ /* 0x000fce0003f6e000 */
[----:B------:R-:W-:-:S04]  /*02a0*/  @P0 FMUL R13, R13, 0.25 ;  /* 0x3e8000000d0d0820 */ /* 0x000fc80000400000 */
[----:B------:R-:W-:Y:S01]  /*02b0*/  @!P2 FMUL R13, R13, 16777216 ;  /* 0x4b8000000d0da820 */ /* 0x000fe20000400000 */
[----:B------:R-:W-:-:S04]  /*02c0*/  @P1 FMUL R14, R14, 0.25 ;  /* 0x3e8000000e0e1820 */ /* 0x000fc80000400000 */
[----:B------:R-:W-:Y:S01]  /*02d0*/  @!P3 FMUL R14, R14, 16777216 ;  /* 0x4b8000000e0eb820 */ /* 0x000fe20000400000 */
[----:B------:R-:W1:Y:S01]  /*02e0*/  MUFU.RCP R13, R13 ;  /* 0x0000000d000d7308 */ /* 0x000e620000001000 */
[----:B------:R-:W-:-:S07]  /*02f0*/  FSEL R12, R15, 1, P0 ;  /* 0x3f8000000f0c7808 */ /* 0x000fce0000000000 */
[----:B------:R-:W3:Y:S01]  /*0300*/  MUFU.RCP R14, R14 ;  /* 0x0000000e000e7308 */ /* 0x000ee20000001000 */
[----:B------:R-:W-:Y:S01]  /*0310*/  FSEL R15, R15, 1, P1 ;  /* 0x3f8000000f0f7808 */ /* 0x000fe20000800000 */
[----:B------:R-:W-:Y:S01]  /*0320*/  @!P2 FMUL R12, R12, 16777216 ;  /* 0x4b8000000c0ca820 */ /* 0x000fe20000400000 */
[----:B----4-:R-:W-:-:S03]  /*0330*/  FADD R4, -R6, R4 ;  /* 0x0000000406047221 */ /* 0x010fc60000000100 */
[----:B------:R-:W-:Y:S01]  /*0340*/  @!P3 FMUL R15, R15, 16777216 ;  /* 0x4b8000000f0fb820 */ /* 0x000fe20000400000 */
[----:B------:R-:W-:Y:S01]  /*0350*/  FADD R5, -R7, R5 ;  /* 0x0000000507057221 */ /* 0x000fe20000000100 */
[----:B-1----:R-:W-:Y:S02]  /*0360*/  FMUL R13, R13, R12 ;  /* 0x0000000c0d0d7220 */ /* 0x002fe40000400000 */
[----:B---3--:R-:W-:Y:S02]  /*0370*/  FMUL R6, R14, R15 ;  /* 0x0000000f0e067220 */ /* 0x008fe40000400000 */
[----:B------:R-:W-:Y:S02]  /*0380*/  FMUL R13, R4, R13 ;  /* 0x0000000d040d7220 */ /* 0x000fe40000400000 */
[----:B------:R-:W-:Y:S01]  /*0390*/  FMUL R6, R5, R6 ;  /* 0x0000000605067220 */ /* 0x000fe20000400000 */
[----:B0-----:R-:W-:-:S04]  /*03a0*/  IMAD.WIDE R2, R0, 0x4, R2 ;  /* 0x0000000400027825 */ /* 0x001fc800078e0202 */
[----:B--2---:R-:W-:Y:S01]  /*03b0*/  FFMA R8, R13, R10, R8 ;  /* 0x0000000a0d087223 */ /* 0x004fe20000000008 */
[----:B------:R-:W-:Y:S01]  /*03c0*/  FFMA R9, R6, R11, R9 ;  /* 0x0000000b06097223 */ /* 0x000fe20000000009 */
[----:B------:R-:W-:Y:S06]  /*03d0*/  @P4 EXIT ;  /* 0x000000000000494d */ /* 0x000fec0003800000 */
[----:B------:R-:W-:Y:S01]  /*03e0*/  STG.E.64 desc[UR4][R2.64], R8 ;  /* 0x0000000802007986 */ /* 0x000fe2000c101b04 */
[----:B------:R-:W-:Y:S05]  /*03f0*/  EXIT ;  /* 0x000000000000794d */ /* 0x000fea0003800000 */
.L_x_0:
[----:B------:R-:W-:-:S00]  /*0400*/  BRA `(.L_x_0) ;  /* 0xfffffffc00fc7947 */ /* 0x000fc0000383ffff */
[----:B------:R-:W-:-:S00]  /*0410*/  NOP ;  /* 0x0000000000007918 */ /* 0x000fc00000000000 */
        /* <DEDUP_REMOVED lines=14> */
.L_x_1:


//--------------------- .nv.global.init           --------------------------
	.section	.nv.global.init,"aw",@progbits
.nv.global.init:
	.type		_$_str,@object
	.size		_$_str,(_$_str_$_2 - _$_str)
_$_str:
        /*0000*/ 	.byte	0x5f, 0x5f, 0x43, 0x55, 0x44, 0x41, 0x5f, 0x46, 0x54, 0x5a, 0x00
	.type		_$_str_$_2,@object
	.size		_$_str_$_2,(.L_1 - _$_str_$_2)
_$_str_$_2:
        /*000b*/ 	.byte	0x5f, 0x5f, 0x43, 0x55, 0x44, 0x41, 0x5f, 0x50, 0x52, 0x45, 0x43, 0x5f, 0x53, 0x51, 0x52, 0x54
        /*001b*/ 	.byte	0x00
.L_1:


//--------------------- .nv.constant0.triton_poi_fused__native_batch_norm_legit_no_training_13 --------------------------
	.section	.nv.constant0.triton_poi_fused__native_batch_norm_legit_no_training_13,"a",@progbits
	.sectionflags	@""
	.align	4
.nv.constant0.triton_poi_fused__native_batch_norm_legit_no_training_13:
	.zero		580
